//
// Generated by NVIDIA NVVM Compiler
//
// Compiler Build ID: CL-36424714
// Cuda compilation tools, release 13.0, V13.0.88
// Based on NVVM 20.0.0
//

.version 9.0
.target sm_100
.address_size 64

	// .globl	_Z6kernelPfjjjjj
.extern .func  (.param .b32 func_retval0) vprintf
(
	.param .b64 vprintf_param_0,
	.param .b64 vprintf_param_1
)
;
.global .align 1 .b8 $str[34] = {67, 111, 109, 112, 117, 116, 105, 110, 103, 32, 37, 100, 58, 32, 37, 46, 48, 102, 44, 32, 114, 101, 102, 101, 114, 114, 105, 110, 103, 32, 37, 100, 10};

.visible .entry _Z6kernelPfjjjjj(
	.param .u64 .ptr .align 1 _Z6kernelPfjjjjj_param_0,
	.param .u32 _Z6kernelPfjjjjj_param_1,
	.param .u32 _Z6kernelPfjjjjj_param_2,
	.param .u32 _Z6kernelPfjjjjj_param_3,
	.param .u32 _Z6kernelPfjjjjj_param_4,
	.param .u32 _Z6kernelPfjjjjj_param_5
)
{
	.local .align 8 .b8 	__local_depot0[24];
	.reg .b64 	%SP;
	.reg .b64 	%SPL;
	.reg .pred 	%p<2>;
	.reg .b32 	%r<11>;
	.reg .b32 	%f<3>;
	.reg .b64 	%rd<11>;
	.reg .b64 	%fd<2>;

	mov.u64 	%SPL, __local_depot0;
	cvta.local.u64 	%SP, %SPL;
	ld.param.u64 	%rd1, [_Z6kernelPfjjjjj_param_0];
	ld.param.u32 	%r2, [_Z6kernelPfjjjjj_param_4];
	ld.param.u32 	%r3, [_Z6kernelPfjjjjj_param_5];
	mov.u32 	%r4, %ntid.x;
	mov.u32 	%r5, %ctaid.x;
	mov.u32 	%r6, %tid.x;
	mad.lo.s32 	%r1, %r4, %r5, %r6;
	setp.ge.u32 	%p1, %r1, %r3;
	@%p1 bra 	$L__BB0_2;
	add.u64 	%rd2, %SP, 0;
	add.u64 	%rd3, %SPL, 0;
	cvta.to.global.u64 	%rd4, %rd1;
	mad.lo.s32 	%r7, %r3, %r2, %r1;
	sub.s32 	%r8, %r7, %r3;
	mul.wide.u32 	%rd5, %r8, 4;
	add.s64 	%rd6, %rd4, %rd5;
	ld.global.f32 	%f1, [%rd6];
	add.f32 	%f2, %f1, 0f3F800000;
	mul.wide.u32 	%rd7, %r7, 4;
	add.s64 	%rd8, %rd4, %rd7;
	st.global.f32 	[%rd8], %f2;
	cvt.f64.f32 	%fd1, %f2;
	st.local.u32 	[%rd3], %r7;
	st.local.f64 	[%rd3+8], %fd1;
	st.local.u32 	[%rd3+16], %r8;
	mov.u64 	%rd9, $str;
	cvta.global.u64 	%rd10, %rd9;
	{ // callseq 0, 0
	.param .b64 param0;
	st.param.b64 	[param0], %rd10;
	.param .b64 param1;
	st.param.b64 	[param1], %rd2;
	.param .b32 retval0;
	call.uni (retval0), 
	vprintf, 
	(
	param0, 
	param1
	);
	ld.param.b32 	%r9, [retval0];
	} // callseq 0
$L__BB0_2:
	ret;

}


// ===== COMPILED SASS (sm_100) =====

	.target	sm_100

	.elftype	@"ET_EXEC"


//--------------------- .note.nv.tkinfo           --------------------------
	.section	.note.nv.tkinfo,"",@"SHT_NOTE"
	.sectionflags	@"SHF_NOTE_NV_TKINFO"
	.tkinfo
        /*0018*/ 	.word	0x00000002
        /*0030*/ 	.string	""
        /*0030*/ 	.string	"ptxas"
        /*0030*/ 	.string	"Cuda compilation tools, release 13.0, V13.0.88"
        /*0030*/ 	.string	"Build cuda_13.0.r13.0/compiler.36424714_0"
        /*0030*/ 	.string	"-arch sm_100 -m 64 "



//--------------------- .note.nv.cuinfo           --------------------------
	.section	.note.nv.cuinfo,"",@"SHT_NOTE"
	.sectionflags	@"SHF_NOTE_NV_CUINFO"
        /*0018*/ 	.short	0x0002
        /*001a*/ 	.short	0x0064
        /*001c*/ 	.short	0x0082
	.zero		2


//--------------------- .nv.info                  --------------------------
	.section	.nv.info,"",@"SHT_CUDA_INFO"
	.align	4


	//----- nvinfo : EIATTR_REGCOUNT
	.align		4
        /*0000*/ 	.byte	0x04, 0x2f
        /*0002*/ 	.short	(.L_2 - .L_1)
	.align		4
.L_1:
        /*0004*/ 	.word	index@(_Z6kernelPfjjjjj)
        /*0008*/ 	.word	0x00000018


	//----- nvinfo : EIATTR_FRAME_SIZE
	.align		4
.L_2:
        /*000c*/ 	.byte	0x04, 0x11
        /*000e*/ 	.short	(.L_4 - .L_3)
	.align		4
.L_3:
        /*0010*/ 	.word	index@(_Z6kernelPfjjjjj)
        /*0014*/ 	.word	0x00000018


	//----- nvinfo : EIATTR_MIN_STACK_SIZE
	.align		4
.L_4:
        /*0018*/ 	.byte	0x04, 0x12
        /*001a*/ 	.short	(.L_6 - .L_5)
	.align		4
.L_5:
        /*001c*/ 	.word	index@(_Z6kernelPfjjjjj)
        /*0020*/ 	.word	0x00000018
.L_6:


//--------------------- .nv.compat                --------------------------
	.section	.nv.compat,"",@"SHT_CUDA_COMPAT_INFO"
	.align	4
        /*0000*/ 	.byte	0x02, 0x09, 0x00, 0x00, 0x02, 0x02, 0x01, 0x00, 0x02, 0x05, 0x05, 0x00, 0x03, 0x07, 0x01, 0x01
        /*0010*/ 	.byte	0x02, 0x03, 0x00, 0x00, 0x02, 0x06, 0x01, 0x00, 0x04, 0x0b, 0x08, 0x00, 0x09, 0x00, 0x00, 0x00
        /*0020*/ 	.byte	0x00, 0x00, 0x00, 0x00


//--------------------- .nv.info._Z6kernelPfjjjjj --------------------------
	.section	.nv.info._Z6kernelPfjjjjj,"",@"SHT_CUDA_INFO"
	.sectionflags	@""
	.align	4


	//----- nvinfo : EIATTR_CUDA_API_VERSION
	.align		4
        /*0000*/ 	.byte	0x04, 0x37
        /*0002*/ 	.short	(.L_8 - .L_7)
.L_7:
        /*0004*/ 	.word	0x00000082


	//----- nvinfo : EIATTR_KPARAM_INFO
	.align		4
.L_8:
        /*0008*/ 	.byte	0x04, 0x17
        /*000a*/ 	.short	(.L_10 - .L_9)
.L_9:
        /*000c*/ 	.word	0x00000000
        /*0010*/ 	.short	0x0005
        /*0012*/ 	.short	0x0018
        /*0014*/ 	.byte	0x00, 0xf0, 0x11, 0x00


	//----- nvinfo : EIATTR_KPARAM_INFO
	.align		4
.L_10:
        /*0018*/ 	.byte	0x04, 0x17
        /*001a*/ 	.short	(.L_12 - .L_11)
.L_11:
        /*001c*/ 	.word	0x00000000
        /*0020*/ 	.short	0x0004
        /*0022*/ 	.short	0x0014
        /*0024*/ 	.byte	0x00, 0xf0, 0x11, 0x00


	//----- nvinfo : EIATTR_KPARAM_INFO
	.align		4
.L_12:
        /*0028*/ 	.byte	0x04, 0x17
        /*002a*/ 	.short	(.L_14 - .L_13)
.L_13:
        /*002c*/ 	.word	0x00000000
        /*0030*/ 	.short	0x0003
        /*0032*/ 	.short	0x0010
        /*0034*/ 	.byte	0x00, 0xf0, 0x11, 0x00


	//----- nvinfo : EIATTR_KPARAM_INFO
	.align		4
.L_14:
        /*0038*/ 	.byte	0x04, 0x17
        /*003a*/ 	.short	(.L_16 - .L_15)
.L_15:
        /*003c*/ 	.word	0x00000000
        /*0040*/ 	.short	0x0002
        /*0042*/ 	.short	0x000c
        /*0044*/ 	.byte	0x00, 0xf0, 0x11, 0x00


	//----- nvinfo : EIATTR_KPARAM_INFO
	.align		4
.L_16:
        /*0048*/ 	.byte	0x04, 0x17
        /*004a*/ 	.short	(.L_18 - .L_17)
.L_17:
        /*004c*/ 	.word	0x00000000
        /*0050*/ 	.short	0x0001
        /*0052*/ 	.short	0x0008
        /*0054*/ 	.byte	0x00, 0xf0, 0x11, 0x00


	//----- nvinfo : EIATTR_KPARAM_INFO
	.align		4
.L_18:
        /*0058*/ 	.byte	0x04, 0x17
        /*005a*/ 	.short	(.L_20 - .L_19)
.L_19:
        /*005c*/ 	.word	0x00000000
        /*0060*/ 	.short	0x0000
        /*0062*/ 	.short	0x0000
        /*0064*/ 	.byte	0x00, 0xf5, 0x21, 0x00


	//----- nvinfo : EIATTR_SPARSE_MMA_MASK
	.align		4
.L_20:
        /*0068*/ 	.byte	0x03, 0x50
        /*006a*/ 	.short	0x0000


	//----- nvinfo : EIATTR_MAXREG_COUNT
	.align		4
        /*006c*/ 	.byte	0x03, 0x1b
        /*006e*/ 	.short	0x00ff


	//----- nvinfo : EIATTR_EXTERNS
	.align		4
        /*0070*/ 	.byte	0x04, 0x0f
        /*0072*/ 	.short	(.L_22 - .L_21)


	//   ....[0]....
	.align		4
.L_21:
        /*0074*/ 	.word	index@(vprintf)


	//----- nvinfo : EIATTR_MERCURY_ISA_VERSION
	.align		4
.L_22:
        /*0078*/ 	.byte	0x03, 0x5f
        /*007a*/ 	.short	0x0101


	//----- nvinfo : EIATTR_VRC_CTA_INIT_COUNT
	.align		4
        /*007c*/ 	.byte	0x02, 0x4a
	.zero		1
	.zero		1


	//----- nvinfo : EIATTR_SYSCALL_OFFSETS
	.align		4
        /*0080*/ 	.byte	0x04, 0x46
        /*0082*/ 	.short	(.L_24 - .L_23)


	//   ....[0]....
.L_23:
        /*0084*/ 	.word	0x00000210


	//----- nvinfo : EIATTR_EXIT_INSTR_OFFSETS
	.align		4
.L_24:
        /*0088*/ 	.byte	0x04, 0x1c
        /*008a*/ 	.short	(.L_26 - .L_25)


	//   ....[0]....
.L_25:
        /*008c*/ 	.word	0x000000c0


	//   ....[1]....
        /*0090*/ 	.word	0x00000220


	//----- nvinfo : EIATTR_CRS_STACK_SIZE
	.align		4
.L_26:
        /*0094*/ 	.byte	0x04, 0x1e
        /*0096*/ 	.short	(.L_28 - .L_27)
.L_27:
        /*0098*/ 	.word	0x00000000


	//----- nvinfo : EIATTR_CBANK_PARAM_SIZE
	.align		4
.L_28:
        /*009c*/ 	.byte	0x03, 0x19
        /*009e*/ 	.short	0x001c


	//----- nvinfo : EIATTR_PARAM_CBANK
	.align		4
        /*00a0*/ 	.byte	0x04, 0x0a
        /*00a2*/ 	.short	(.L_30 - .L_29)
	.align		4
.L_29:
        /*00a4*/ 	.word	index@(.nv.constant0._Z6kernelPfjjjjj)
        /*00a8*/ 	.short	0x0380
        /*00aa*/ 	.short	0x001c


	//----- nvinfo : EIATTR_SW_WAR
	.align		4
.L_30:
        /*00ac*/ 	.byte	0x04, 0x36
        /*00ae*/ 	.short	(.L_32 - .L_31)
.L_31:
        /*00b0*/ 	.word	0x00000008
.L_32:


//--------------------- .nv.callgraph             --------------------------
	.section	.nv.callgraph,"",@"SHT_CUDA_CALLGRAPH"
	.align	4
	.sectionentsize	8
	.align		4
        /*0000*/ 	.word	0x00000000
	.align		4
        /*0004*/ 	.word	0xffffffff
	.align		4
        /*0008*/ 	.word	index@(_Z6kernelPfjjjjj)
	.align		4
        /*000c*/ 	.word	index@(vprintf)
	.align		4
        /*0010*/ 	.word	0x00000000
	.align		4
        /*0014*/ 	.word	0xfffffffe
	.align		4
        /*0018*/ 	.word	0x00000000
	.align		4
        /*001c*/ 	.word	0xfffffffd
	.align		4
        /*0020*/ 	.word	0x00000000
	.align		4
        /*0024*/ 	.word	0xfffffffc


//--------------------- .nv.constant4             --------------------------
	.section	.nv.constant4,"a",@progbits
	.align	8
	.align		8
.nv.constant4:
        /*0000*/ 	.dword	vprintf
	.align		8
        /*0008*/ 	.dword	$str


//--------------------- .text._Z6kernelPfjjjjj    --------------------------
	.section	.text._Z6kernelPfjjjjj,"ax",@progbits
	.align	128
        .global         _Z6kernelPfjjjjj
        .type           _Z6kernelPfjjjjj,@function
        .size           _Z6kernelPfjjjjj,(.L_x_2 - _Z6kernelPfjjjjj)
        .other          _Z6kernelPfjjjjj,@"STO_CUDA_ENTRY STV_DEFAULT"
_Z6kernelPfjjjjj:
.text._Z6kernelPfjjjjj:
[----:B------:R-:W0:Y:S01]  /*0000*/  LDC R1, c[0x0][0x37c] ;  /* 0x0000df00ff017b82 */ /* 0x000e220000000800 */
[----:B------:R-:W1:Y:S01]  /*0010*/  S2R R0, SR_CTAID.X ;  /* 0x0000000000007919 */ /* 0x000e620000002500 */
[----:B------:R-:W2:Y:S01]  /*0020*/  LDCU UR5, c[0x0][0x2fc] ;  /* 0x00005f80ff0577ac */ /* 0x000ea20008000800 */
[----:B0-----:R-:W-:Y:S01]  /*0030*/  IADD3 R1, PT, PT, R1, -0x18, RZ ;  /* 0xffffffe801017810 */ /* 0x001fe20007ffe0ff */
[----:B------:R-:W1:Y:S01]  /*0040*/  S2R R3, SR_TID.X ;  /* 0x0000000000037919 */ /* 0x000e620000002100 */
[----:B------:R-:W1:Y:S01]  /*0050*/  LDCU UR6, c[0x0][0x360] ;  /* 0x00006c00ff0677ac */ /* 0x000e620008000800 */
[----:B------:R-:W0:Y:S01]  /*0060*/  LDCU UR7, c[0x0][0x398] ;  /* 0x00007300ff0777ac */ /* 0x000e220008000800 */
[----:B------:R-:W3:Y:S02]  /*0070*/  LDCU UR4, c[0x0][0x2f8] ;  /* 0x00005f00ff0477ac */ /* 0x000ee40008000800 */
[----:B---3--:R-:W-:-:S04]  /*0080*/  IADD3 R6, P1, PT, R1, UR4, RZ ;  /* 0x0000000401067c10 */ /* 0x008fc8000ff3e0ff */
[----:B--2---:R-:W-:Y:S01]  /*0090*/  IADD3.X R7, PT, PT, RZ, UR5, RZ, P1, !PT ;  /* 0x00000005ff077c10 */ /* 0x004fe20008ffe4ff */
[----:B-1----:R-:W-:-:S05]  /*00a0*/  IMAD R0, R0, UR6, R3 ;  /* 0x0000000600007c24 */ /* 0x002fca000f8e0203 */
[----:B0-----:R-:W-:-:S13]  /*00b0*/  ISETP.GE.U32.AND P0, PT, R0, UR7, PT ;  /* 0x0000000700007c0c */ /* 0x001fda000bf06070 */
[----:B------:R-:W-:Y:S05]  /*00c0*/  @P0 EXIT ;  /* 0x000000000000094d */ /* 0x000fea0003800000 */
[----:B------:R-:W0:Y:S01]  /*00d0*/  LDC R3, c[0x0][0x394] ;  /* 0x0000e500ff037b82 */ /* 0x000e220000000800 */
[----:B------:R-:W1:Y:S07]  /*00e0*/  LDCU.64 UR4, c[0x0][0x358] ;  /* 0x00006b00ff0477ac */ /* 0x000e6e0008000a00 */
[----:B------:R-:W2:Y:S01]  /*00f0*/  LDC.64 R8, c[0x0][0x380] ;  /* 0x0000e000ff087b82 */ /* 0x000ea20000000a00 */
[----:B0-----:R-:W-:-:S04]  /*0100*/  IMAD R0, R3, UR7, R0 ;  /* 0x0000000703007c24 */ /* 0x001fc8000f8e0200 */
[----:B------:R-:W-:Y:S01]  /*0110*/  VIADD R2, R0, -UR7 ;  /* 0x8000000700027c36 */ /* 0x000fe20008000000 */
[----:B------:R-:W-:Y:S01]  /*0120*/  MOV R12, 0x0 ;  /* 0x00000000000c7802 */ /* 0x000fe20000000f00 */
[----:B------:R0:W-:Y:S01]  /*0130*/  STL [R1], R0 ;  /* 0x0000000001007387 */ /* 0x0001e20000100800 */
[----:B------:R-:W3:Y:S01]  /*0140*/  LDCU.64 UR6, c[0x4][0x8] ;  /* 0x01000100ff0677ac */ /* 0x000ee20008000a00 */
[----:B--2---:R-:W-:-:S05]  /*0150*/  IMAD.WIDE.U32 R4, R2, 0x4, R8 ;  /* 0x0000000402047825 */ /* 0x004fca00078e0008 */
[----:B-1----:R3:W2:Y:S01]  /*0160*/  LDG.E R3, desc[UR4][R4.64] ;  /* 0x0000000404037981 */ /* 0x0026a2000c1e1900 */
[----:B------:R-:W-:Y:S01]  /*0170*/  IMAD.WIDE.U32 R8, R0, 0x4, R8 ;  /* 0x0000000400087825 */ /* 0x000fe200078e0008 */
[----:B------:R-:W1:Y:S02]  /*0180*/  LDC.64 R12, c[0x4][R12] ;  /* 0x010000000c0c7b82 */ /* 0x000e640000000a00 */
[----:B------:R0:W-:Y:S01]  /*0190*/  STL [R1+0x10], R2 ;  /* 0x0000100201007387 */ /* 0x0001e20000100800 */
[----:B---3--:R-:W-:Y:S01]  /*01a0*/  MOV R4, UR6 ;  /* 0x0000000600047c02 */ /* 0x008fe20008000f00 */
[----:B------:R-:W-:Y:S02]  /*01b0*/  IMAD.U32 R5, RZ, RZ, UR7 ;  /* 0x00000007ff057e24 */ /* 0x000fe4000f8e00ff */
[----:B--2---:R-:W-:-:S04]  /*01c0*/  FADD R3, R3, 1 ;  /* 0x3f80000003037421 */ /* 0x004fc80000000000 */
[----:B------:R-:W2:Y:S01]  /*01d0*/  F2F.F64.F32 R10, R3 ;  /* 0x00000003000a7310 */ /* 0x000ea20000201800 */
[----:B------:R0:W-:Y:S04]  /*01e0*/  STG.E desc[UR4][R8.64], R3 ;  /* 0x0000000308007986 */ /* 0x0001e8000c101904 */
[----:B-12---:R0:W-:Y:S02]  /*01f0*/  STL.64 [R1+0x8], R10 ;  /* 0x0000080a01007387 */ /* 0x0061e40000100a00 */
[----:B------:R-:W-:-:S07]  /*0200*/  LEPC R20, `(.L_x_0) ;  /* 0x000000001014794e */ /* 0x000fce0000000000 */
[----:B0-----:R-:W-:Y:S05]  /*0210*/  CALL.ABS.NOINC R12 ;  /* 0x000000000c007343 */ /* 0x001fea0003c00000 */
.L_x_0:
[----:B------:R-:W-:Y:S05]  /*0220*/  EXIT ;  /* 0x000000000000794d */ /* 0x000fea0003800000 */
.L_x_1:
[----:B------:R-:W-:-:S00]  /*0230*/  BRA `(.L_x_1) ;  /* 0xfffffffc00fc7947 */ /* 0x000fc0000383ffff */
[----:B------:R-:W-:-:S00]  /*0240*/  NOP ;  /* 0x0000000000007918 */ /* 0x000fc00000000000 */
        /* <DEDUP_REMOVED lines=11> */
.L_x_2:


//--------------------- .nv.global.init           --------------------------
	.section	.nv.global.init,"aw",@progbits
.nv.global.init:
	.type		$str,@object
	.size		$str,(.L_0 - $str)
$str:
        /*0000*/ 	.byte	0x43, 0x6f, 0x6d, 0x70, 0x75, 0x74, 0x69, 0x6e, 0x67, 0x20, 0x25, 0x64, 0x3a, 0x20, 0x25, 0x2e
        /*0010*/ 	.byte	0x30, 0x66, 0x2c, 0x20, 0x72, 0x65, 0x66, 0x65, 0x72, 0x72, 0x69, 0x6e, 0x67, 0x20, 0x25, 0x64
        /*0020*/ 	.byte	0x0a, 0x00
.L_0:


//--------------------- .nv.shared.reserved.0     --------------------------
	.section	.nv.shared.reserved.0,"aw",@nobits
	.weak		__nv_reservedSMEM_offset_0_alias
	.size		__nv_reservedSMEM_offset_0_alias, 0, 64
	.other		__nv_reservedSMEM_offset_0_alias,@"STO_CUDA_RESERVED_SHARED STV_DEFAULT"
__nv_reservedSMEM_offset_0_alias:
	.zero		0
	.zero		64


//--------------------- .nv.constant0._Z6kernelPfjjjjj --------------------------
	.section	.nv.constant0._Z6kernelPfjjjjj,"a",@progbits
	.sectionflags	@""
	.align	4
.nv.constant0._Z6kernelPfjjjjj:
	.zero		924


//--------------------- SYMBOLS --------------------------

	.type		.nv.reservedSmem.offset0,@object
	.size		.nv.reservedSmem.offset0,0x4
	.type		vprintf,@function
